	.headerflags	@"EF_CUDA_TEXMODE_UNIFIED EF_CUDA_64BIT_ADDRESS EF_CUDA_SM86 EF_CUDA_VIRTUAL_SM(EF_CUDA_SM86)"
	.elftype	@"ET_EXEC"


//--------------------- .nv.info                  --------------------------
	.section	.nv.info,"",@"SHT_CUDA_INFO"
	.align	4


	//----- nvinfo : EIATTR_REGCOUNT
	.align		4
        /*0000*/ 	.byte	0x04, 0x2f
        /*0002*/ 	.short	(.L_1 - .L_0)
	.align		4
.L_0:
        /*0004*/ 	.word	index@(triton_)
        /*0008*/ 	.word	0x00000012


	//----- nvinfo : EIATTR_MAX_STACK_SIZE
	.align		4
.L_1:
        /*000c*/ 	.byte	0x04, 0x23
        /*000e*/ 	.short	(.L_3 - .L_2)
	.align		4
.L_2:
        /*0010*/ 	.word	index@(triton_)
        /*0014*/ 	.word	0x00000000


	//----- nvinfo : EIATTR_MIN_STACK_SIZE
	.align		4
.L_3:
        /*0018*/ 	.byte	0x04, 0x12
        /*001a*/ 	.short	(.L_5 - .L_4)
	.align		4
.L_4:
        /*001c*/ 	.word	index@(triton_)
        /*0020*/ 	.word	0x00000000


	//----- nvinfo : EIATTR_FRAME_SIZE
	.align		4
.L_5:
        /*0024*/ 	.byte	0x04, 0x11
        /*0026*/ 	.short	(.L_7 - .L_6)
	.align		4
.L_6:
        /*0028*/ 	.word	index@(triton_)
        /*002c*/ 	.word	0x00000000
.L_7:


//--------------------- .nv.info.triton_          --------------------------
	.section	.nv.info.triton_,"",@"SHT_CUDA_INFO"
	.align	4


	//----- nvinfo : EIATTR_CUDA_API_VERSION
	.align		4
        /*0000*/ 	.byte	0x04, 0x37
        /*0002*/ 	.short	(.L_9 - .L_8)
.L_8:
        /*0004*/ 	.word	0x0000007b


	//----- nvinfo : EIATTR_SW2861232_WAR
	.align		4
.L_9:
        /*0008*/ 	.byte	0x01, 0x35
	.zero		2


	//----- nvinfo : EIATTR_PARAM_CBANK
	.align		4
        /*000c*/ 	.byte	0x04, 0x0a
        /*000e*/ 	.short	(.L_11 - .L_10)
	.align		4
.L_10:
        /*0010*/ 	.word	index@(.nv.constant0.triton_)
        /*0014*/ 	.short	0x0160
        /*0016*/ 	.short	0x001c


	//----- nvinfo : EIATTR_CBANK_PARAM_SIZE
	.align		4
.L_11:
        /*0018*/ 	.byte	0x03, 0x19
        /*001a*/ 	.short	0x001c


	//----- nvinfo : EIATTR_KPARAM_INFO
	.align		4
        /*001c*/ 	.byte	0x04, 0x17
        /*001e*/ 	.short	(.L_13 - .L_12)
.L_12:
        /*0020*/ 	.word	0x00000000
        /*0024*/ 	.short	0x0003
        /*0026*/ 	.short	0x0018
        /*0028*/ 	.byte	0x00, 0xf0, 0x11, 0x00


	//----- nvinfo : EIATTR_KPARAM_INFO
	.align		4
.L_13:
        /*002c*/ 	.byte	0x04, 0x17
        /*002e*/ 	.short	(.L_15 - .L_14)
.L_14:
        /*0030*/ 	.word	0x00000000
        /*0034*/ 	.short	0x0002
        /*0036*/ 	.short	0x0010
        /*0038*/ 	.byte	0x00, 0xf0, 0x21, 0x00


	//----- nvinfo : EIATTR_KPARAM_INFO
	.align		4
.L_15:
        /*003c*/ 	.byte	0x04, 0x17
        /*003e*/ 	.short	(.L_17 - .L_16)
.L_16:
        /*0040*/ 	.word	0x00000000
        /*0044*/ 	.short	0x0001
        /*0046*/ 	.short	0x0008
        /*0048*/ 	.byte	0x00, 0xf0, 0x21, 0x00


	//----- nvinfo : EIATTR_KPARAM_INFO
	.align		4
.L_17:
        /*004c*/ 	.byte	0x04, 0x17
        /*004e*/ 	.short	(.L_19 - .L_18)
.L_18:
        /*0050*/ 	.word	0x00000000
        /*0054*/ 	.short	0x0000
        /*0056*/ 	.short	0x0000
        /*0058*/ 	.byte	0x00, 0xf0, 0x21, 0x00


	//----- nvinfo : EIATTR_MAXREG_COUNT
	.align		4
.L_19:
        /*005c*/ 	.byte	0x03, 0x1b
        /*005e*/ 	.short	0x00ff


	//----- nvinfo : EIATTR_EXIT_INSTR_OFFSETS
	.align		4
        /*0060*/ 	.byte	0x04, 0x1c
        /*0062*/ 	.short	(.L_21 - .L_20)


	//   ....[0]....
.L_20:
        /*0064*/ 	.word	0x00000320


	//   ....[1]....
        /*0068*/ 	.word	0x00000340


	//----- nvinfo : EIATTR_MAX_THREADS
	.align		4
.L_21:
        /*006c*/ 	.byte	0x04, 0x05
        /*006e*/ 	.short	(.L_23 - .L_22)
.L_22:
        /*0070*/ 	.word	0x00000100
        /*0074*/ 	.word	0x00000001
        /*0078*/ 	.word	0x00000001
.L_23:


//--------------------- .nv.rel.action            --------------------------
	.section	.nv.rel.action,"",@"SHT_CUDA_RELOCINFO"
	.align	8
	.sectionentsize	8
        /*0000*/ 	.byte	0x73, 0x00, 0x00, 0x00, 0x00, 0x00, 0x00, 0x00, 0x00, 0x00, 0x00, 0x11, 0x25, 0x00, 0x05, 0x36


//--------------------- .nv.constant0.triton_     --------------------------
	.section	.nv.constant0.triton_,"a",@progbits
	.align	4
.nv.constant0.triton_:
	.zero		380


//--------------------- .text.triton_             --------------------------
	.section	.text.triton_,"ax",@progbits
	.sectioninfo	@"SHI_REGISTERS=18"
	.align	128
        .global         triton_
        .type           triton_,@function
        .size           triton_,(.L_x_1 - triton_)
        .other          triton_,@"STO_CUDA_ENTRY STV_DEFAULT"
triton_:
.text.triton_:
[----:B------:R-:W-:-:S02]  /*0000*/  IMAD.MOV.U32 R1, RZ, RZ, c[0x0][0x28] ;  /* 0x00000a00ff017624 */ /* 0x000fc400078e00ff */
[----:B------:R-:W0:Y:S01]  /*0010*/  S2R R0, SR_TID.X ;  /* 0x0000000000007919 */ /* 0x000e220000002100 */
[----:B------:R-:W-:Y:S01]  /*0020*/  IMAD.MOV.U32 R6, RZ, RZ, 0x8 ;  /* 0x00000008ff067424 */ /* 0x000fe200078e00ff */
[----:B------:R-:W-:Y:S02]  /*0030*/  ULDC.64 UR4, c[0x0][0x118] ;  /* 0x0000460000047ab9 */ /* 0x000fe40000000a00 */
[----:B------:R-:W1:Y:S01]  /*0040*/  S2R R3, SR_CTAID.X ;  /* 0x0000000000037919 */ /* 0x000e620000002500 */
[----:B0-----:R-:W-:-:S05]  /*0050*/  IMAD.SHL.U32 R0, R0, 0x2, RZ ;  /* 0x0000000200007824 */ /* 0x001fca00078e00ff */
[----:B------:R-:W-:-:S05]  /*0060*/  LOP3.LUT R0, R0, 0x1fe, RZ, 0xc0, !PT ;  /* 0x000001fe00007812 */ /* 0x000fca00078ec0ff */
[----:B-1----:R-:W-:-:S04]  /*0070*/  IMAD R0, R3, 0x200, R0 ;  /* 0x0000020003007824 */ /* 0x002fc800078e0200 */
[C---:B------:R-:W-:Y:S01]  /*0080*/  IMAD.HI R2, R0.reuse, 0x79ed6cd5, RZ ;  /* 0x79ed6cd500027827 */ /* 0x040fe200078e02ff */
[C---:B------:R-:W-:Y:S02]  /*0090*/  ISETP.GE.AND P1, PT, R0.reuse, c[0x0][0x178], PT ;  /* 0x00005e0000007a0c */ /* 0x040fe40003f26270 */
[----:B------:R-:W-:Y:S02]  /*00a0*/  IADD3 R4, R0, 0x1, RZ ;  /* 0x0000000100047810 */ /* 0x000fe40007ffe0ff */
[----:B------:R-:W-:Y:S02]  /*00b0*/  SHF.R.U32.HI R3, RZ, 0x1f, R2 ;  /* 0x0000001fff037819 */ /* 0x000fe40000011602 */
[----:B------:R-:W-:Y:S02]  /*00c0*/  ISETP.GE.AND P0, PT, R4, c[0x0][0x178], PT ;  /* 0x00005e0004007a0c */ /* 0x000fe40003f06270 */
[----:B------:R-:W-:Y:S01]  /*00d0*/  LEA.HI.SX32 R3, R2, R3, 0x14 ;  /* 0x0000000302037211 */ /* 0x000fe200078fa2ff */
[----:B------:R-:W-:-:S04]  /*00e0*/  CS2R R4, SRZ ;  /* 0x0000000000047805 */ /* 0x000fc8000001ff00 */
[----:B------:R-:W-:Y:S02]  /*00f0*/  IMAD.WIDE R6, R3, R6, c[0x0][0x160] ;  /* 0x0000580003067625 */ /* 0x000fe400078e0206 */
[----:B------:R-:W-:-:S03]  /*0100*/  CS2R R2, SRZ ;  /* 0x0000000000027805 */ /* 0x000fc6000001ff00 */
[----:B------:R0:W2:Y:S04]  /*0110*/  @!P1 LDG.E.EL.64 R4, [R6.64] ;  /* 0x0000000406049981 */ /* 0x0000a8000c2e1b00 */
[----:B------:R0:W3:Y:S01]  /*0120*/  @!P0 LDG.E.EL.64 R2, [R6.64] ;  /* 0x0000000406028981 */ /* 0x0000e2000c2e1b00 */
[----:B------:R-:W-:Y:S01]  /*0130*/  IMAD.MOV.U32 R15, RZ, RZ, 0x4 ;  /* 0x00000004ff0f7424 */ /* 0x000fe200078e00ff */
[----:B------:R-:W-:-:S03]  /*0140*/  CS2R R12, SRZ ;  /* 0x00000000000c7805 */ /* 0x000fc6000001ff00 */
[----:B------:R-:W-:-:S05]  /*0150*/  IMAD.WIDE R8, R0, R15, c[0x0][0x168] ;  /* 0x00005a0000087625 */ /* 0x000fca00078e020f */
[----:B------:R1:W4:Y:S04]  /*0160*/  @!P1 LDG.E R12, [R8.64] ;  /* 0x00000004080c9981 */ /* 0x000328000c1e1900 */
[----:B------:R1:W5:Y:S01]  /*0170*/  @!P0 LDG.E R13, [R8.64+0x4] ;  /* 0x00000404080d8981 */ /* 0x000362000c1e1900 */
[----:B------:R-:W-:-:S05]  /*0180*/  IMAD.HI R10, R0, 0x2fa0be83, RZ ;  /* 0x2fa0be83000a7827 */ /* 0x000fca00078e02ff */
[----:B------:R-:W-:-:S04]  /*0190*/  SHF.R.U32.HI R11, RZ, 0x1f, R10 ;  /* 0x0000001fff0b7819 */ /* 0x000fc8000001160a */
[----:B------:R-:W-:-:S05]  /*01a0*/  LEA.HI.SX32 R11, R10, R11, 0x1b ;  /* 0x0000000b0a0b7211 */ /* 0x000fca00078fdaff */
[----:B------:R-:W-:-:S05]  /*01b0*/  IMAD.HI R10, R11, 0x51eb851f, RZ ;  /* 0x51eb851f0b0a7827 */ /* 0x000fca00078e02ff */
[----:B0-----:R-:W-:-:S04]  /*01c0*/  SHF.R.U32.HI R7, RZ, 0x1f, R10 ;  /* 0x0000001fff077819 */ /* 0x001fc8000001160a */
[----:B------:R-:W-:-:S05]  /*01d0*/  LEA.HI.SX32 R10, R10, R7, 0x1c ;  /* 0x000000070a0a7211 */ /* 0x000fca00078fe2ff */
[----:B------:R-:W-:-:S06]  /*01e0*/  IMAD R6, R10, -0x32, R11 ;  /* 0xffffffce0a067824 */ /* 0x000fcc00078e020b */
[----:B------:R-:W0:Y:S01]  /*01f0*/  I2F.F64 R6, R6 ;  /* 0x0000000600067312 */ /* 0x000e220000201c00 */
[----:B--2---:R-:W1:-:S04]  /*0200*/  DSETP.NAN.AND P4, PT, R4, R4, PT ;  /* 0x000000040400722a */ /* 0x004e480003f88000 */
[----:B------:R-:W2:Y:S02]  /*0210*/  DSETP.GEU.AND P3, PT, R4, 50, PT ;  /* 0x404900000400742a */ /* 0x000ea40003f6e000 */
[C---:B-1----:R-:W-:Y:S02]  /*0220*/  FSEL R9, R4.reuse, RZ, P4 ;  /* 0x000000ff04097208 */ /* 0x042fe40002000000 */
[C---:B---3--:R-:W1:Y:S01]  /*0230*/  DSETP.NAN.AND P2, PT, R2.reuse, R2, PT ;  /* 0x000000020200722a */ /* 0x048e620003f48000 */
[C---:B------:R-:W-:Y:S02]  /*0240*/  FSEL R11, R5.reuse, 3.140625, P4 ;  /* 0x40490000050b7808 */ /* 0x040fe40002000000 */
[----:B--2---:R-:W-:Y:S01]  /*0250*/  FSEL R4, R4, R9, !P3 ;  /* 0x0000000904047208 */ /* 0x004fe20005800000 */
[----:B------:R-:W2:Y:S01]  /*0260*/  DSETP.GEU.AND P4, PT, R2, 50, PT ;  /* 0x404900000200742a */ /* 0x000ea20003f8e000 */
[----:B------:R-:W-:Y:S02]  /*0270*/  FSEL R5, R5, R11, !P3 ;  /* 0x0000000b05057208 */ /* 0x000fe40005800000 */
[----:B-1----:R-:W-:-:S02]  /*0280*/  FSEL R9, R2, RZ, P2 ;  /* 0x000000ff02097208 */ /* 0x002fc40001000000 */
[C---:B------:R-:W-:Y:S02]  /*0290*/  FSEL R11, R3.reuse, 3.140625, P2 ;  /* 0x40490000030b7808 */ /* 0x040fe40001000000 */
[----:B--2---:R-:W-:Y:S01]  /*02a0*/  FSEL R2, R2, R9, !P4 ;  /* 0x0000000902027208 */ /* 0x004fe20006000000 */
[----:B0-----:R-:W4:Y:S01]  /*02b0*/  DSETP.GT.AND P2, PT, R4, R6, PT ;  /* 0x000000060400722a */ /* 0x001f220003f44000 */
[----:B------:R-:W-:-:S05]  /*02c0*/  FSEL R3, R3, R11, !P4 ;  /* 0x0000000b03037208 */ /* 0x000fca0006000000 */
[----:B----4-:R-:W-:Y:S01]  /*02d0*/  SEL R5, R12, RZ, P2 ;  /* 0x000000ff0c057207 */ /* 0x010fe20001000000 */
[----:B------:R0:W5:Y:S02]  /*02e0*/  DSETP.GT.AND P3, PT, R2, R6, PT ;  /* 0x000000060200722a */ /* 0x0001640003f64000 */
[----:B0-----:R-:W-:-:S04]  /*02f0*/  IMAD.WIDE R2, R0, R15, c[0x0][0x170] ;  /* 0x00005c0000027625 */ /* 0x001fc800078e020f */
[----:B-----5:R-:W-:Y:S01]  /*0300*/  SEL R13, R13, RZ, P3 ;  /* 0x000000ff0d0d7207 */ /* 0x020fe20001800000 */
[----:B------:R0:W-:Y:S01]  /*0310*/  @!P1 STG.E [R2.64], R5 ;  /* 0x0000000502009986 */ /* 0x0001e2000c101904 */
[----:B------:R-:W-:Y:S06]  /*0320*/  @P0 EXIT ;  /* 0x000000000000094d */ /* 0x000fec0003800000 */
[----:B------:R-:W-:Y:S01]  /*0330*/  STG.E [R2.64+0x4], R13 ;  /* 0x0000040d02007986 */ /* 0x000fe2000c101904 */
[----:B------:R-:W-:Y:S05]  /*0340*/  EXIT ;  /* 0x000000000000794d */ /* 0x000fea0003800000 */
.L_x_0:
[----:B------:R-:W-:-:S00]  /*0350*/  BRA `(.L_x_0) ;  /* 0xfffffff000007947 */ /* 0x000fc0000383ffff */
[----:B------:R-:W-:-:S00]  /*0360*/  NOP ;  /* 0x0000000000007918 */ /* 0x000fc00000000000 */
        /* <DEDUP_REMOVED lines=9> */
.L_x_1:
